//
// Generated by NVIDIA NVVM Compiler
//
// Compiler Build ID: CL-36424714
// Cuda compilation tools, release 13.0, V13.0.88
// Based on NVVM 20.0.0
//

.version 9.0
.target sm_100
.address_size 64

	// .globl	_Z21matrix_multiplicationPfS_S_i
// _ZZ21matrix_multiplicationPfS_S_iE3Ads has been demoted
// _ZZ21matrix_multiplicationPfS_S_iE3Bds has been demoted

.visible .entry _Z21matrix_multiplicationPfS_S_i(
	.param .u64 .ptr .align 1 _Z21matrix_multiplicationPfS_S_i_param_0,
	.param .u64 .ptr .align 1 _Z21matrix_multiplicationPfS_S_i_param_1,
	.param .u64 .ptr .align 1 _Z21matrix_multiplicationPfS_S_i_param_2,
	.param .u32 _Z21matrix_multiplicationPfS_S_i_param_3
)
{
	.reg .pred 	%p<9>;
	.reg .b32 	%r<108>;
	.reg .b32 	%f<368>;
	.reg .b64 	%rd<40>;
	// demoted variable
	.shared .align 4 .b8 _ZZ21matrix_multiplicationPfS_S_iE3Ads[1024];
	// demoted variable
	.shared .align 4 .b8 _ZZ21matrix_multiplicationPfS_S_iE3Bds[1024];
	ld.param.u32 	%r32, [_Z21matrix_multiplicationPfS_S_i_param_3];
	mov.u32 	%r33, %ctaid.x;
	mov.u32 	%r34, %ctaid.y;
	mov.u32 	%r1, %tid.x;
	mov.u32 	%r2, %tid.y;
	shl.b32 	%r35, %r34, 4;
	add.s32 	%r3, %r35, %r2;
	shl.b32 	%r4, %r33, 4;
	add.s32 	%r5, %r4, %r1;
	shr.s32 	%r36, %r32, 31;
	shr.u32 	%r37, %r36, 28;
	add.s32 	%r38, %r32, %r37;
	shr.s32 	%r6, %r38, 4;
	setp.lt.s32 	%p1, %r32, 16;
	mov.f32 	%f367, 0f00000000;
	@%p1 bra 	$L__BB0_9;
	mad.lo.s32 	%r104, %r32, %r3, %r1;
	shl.b32 	%r40, %r2, 6;
	mov.u32 	%r41, _ZZ21matrix_multiplicationPfS_S_iE3Ads;
	add.s32 	%r8, %r41, %r40;
	add.s32 	%r42, %r6, -1;
	setp.lt.u32 	%p2, %r42, 3;
	mov.f32 	%f367, 0f00000000;
	mov.b32 	%r107, 0;
	@%p2 bra 	$L__BB0_4;
	and.b32  	%r107, %r6, 134217724;
	neg.s32 	%r105, %r107;
	add.s32 	%r44, %r2, 48;
	mad.lo.s32 	%r45, %r32, %r44, %r1;
	add.s32 	%r103, %r45, %r4;
	add.s32 	%r46, %r2, 32;
	mad.lo.s32 	%r47, %r32, %r46, %r1;
	add.s32 	%r102, %r47, %r4;
	add.s32 	%r48, %r2, 16;
	mad.lo.s32 	%r49, %r32, %r48, %r1;
	add.s32 	%r101, %r49, %r4;
	mad.lo.s32 	%r50, %r2, %r32, %r1;
	add.s32 	%r100, %r50, %r4;
	mov.f32 	%f367, 0f00000000;
$L__BB0_3:
	.pragma "nounroll";
	ld.param.u64 	%rd36, [_Z21matrix_multiplicationPfS_S_i_param_1];
	ld.param.u64 	%rd33, [_Z21matrix_multiplicationPfS_S_i_param_0];
	cvta.to.global.u64 	%rd4, %rd33;
	mul.wide.s32 	%rd5, %r104, 4;
	add.s64 	%rd6, %rd4, %rd5;
	ld.global.f32 	%f14, [%rd6];
	shl.b32 	%r52, %r1, 2;
	add.s32 	%r53, %r8, %r52;
	st.shared.f32 	[%r53], %f14;
	cvta.to.global.u64 	%rd7, %rd36;
	mul.wide.u32 	%rd8, %r100, 4;
	add.s64 	%rd9, %rd7, %rd8;
	ld.global.f32 	%f15, [%rd9];
	mov.u32 	%r55, _ZZ21matrix_multiplicationPfS_S_iE3Bds;
	add.s32 	%r56, %r55, %r40;
	add.s32 	%r57, %r56, %r52;
	st.shared.f32 	[%r57], %f15;
	bar.sync 	0;
	ld.shared.f32 	%f16, [%r8];
	mad.lo.s32 	%r58, %r2, -60, %r56;
	ld.shared.f32 	%f17, [%r58];
	fma.rn.f32 	%f18, %f16, %f17, %f367;
	ld.shared.f32 	%f19, [%r8+4];
	ld.shared.f32 	%f20, [%r58+64];
	fma.rn.f32 	%f21, %f19, %f20, %f18;
	ld.shared.f32 	%f22, [%r8+8];
	ld.shared.f32 	%f23, [%r58+128];
	fma.rn.f32 	%f24, %f22, %f23, %f21;
	ld.shared.f32 	%f25, [%r8+12];
	ld.shared.f32 	%f26, [%r58+192];
	fma.rn.f32 	%f27, %f25, %f26, %f24;
	ld.shared.f32 	%f28, [%r8+16];
	ld.shared.f32 	%f29, [%r58+256];
	fma.rn.f32 	%f30, %f28, %f29, %f27;
	ld.shared.f32 	%f31, [%r8+20];
	ld.shared.f32 	%f32, [%r58+320];
	fma.rn.f32 	%f33, %f31, %f32, %f30;
	ld.shared.f32 	%f34, [%r8+24];
	ld.shared.f32 	%f35, [%r58+384];
	fma.rn.f32 	%f36, %f34, %f35, %f33;
	ld.shared.f32 	%f37, [%r8+28];
	ld.shared.f32 	%f38, [%r58+448];
	fma.rn.f32 	%f39, %f37, %f38, %f36;
	ld.shared.f32 	%f40, [%r8+32];
	ld.shared.f32 	%f41, [%r58+512];
	fma.rn.f32 	%f42, %f40, %f41, %f39;
	ld.shared.f32 	%f43, [%r8+36];
	ld.shared.f32 	%f44, [%r58+576];
	fma.rn.f32 	%f45, %f43, %f44, %f42;
	ld.shared.f32 	%f46, [%r8+40];
	ld.shared.f32 	%f47, [%r58+640];
	fma.rn.f32 	%f48, %f46, %f47, %f45;
	ld.shared.f32 	%f49, [%r8+44];
	ld.shared.f32 	%f50, [%r58+704];
	fma.rn.f32 	%f51, %f49, %f50, %f48;
	ld.shared.f32 	%f52, [%r8+48];
	ld.shared.f32 	%f53, [%r58+768];
	fma.rn.f32 	%f54, %f52, %f53, %f51;
	ld.shared.f32 	%f55, [%r8+52];
	ld.shared.f32 	%f56, [%r58+832];
	fma.rn.f32 	%f57, %f55, %f56, %f54;
	ld.shared.f32 	%f58, [%r8+56];
	ld.shared.f32 	%f59, [%r58+896];
	fma.rn.f32 	%f60, %f58, %f59, %f57;
	ld.shared.f32 	%f61, [%r8+60];
	ld.shared.f32 	%f62, [%r58+960];
	fma.rn.f32 	%f63, %f61, %f62, %f60;
	bar.sync 	0;
	ld.global.f32 	%f64, [%rd6+64];
	st.shared.f32 	[%r53], %f64;
	mul.wide.u32 	%rd10, %r101, 4;
	add.s64 	%rd11, %rd7, %rd10;
	ld.global.f32 	%f65, [%rd11];
	st.shared.f32 	[%r57], %f65;
	bar.sync 	0;
	ld.shared.f32 	%f66, [%r8];
	ld.shared.f32 	%f67, [%r58];
	fma.rn.f32 	%f68, %f66, %f67, %f63;
	ld.shared.f32 	%f69, [%r8+4];
	ld.shared.f32 	%f70, [%r58+64];
	fma.rn.f32 	%f71, %f69, %f70, %f68;
	ld.shared.f32 	%f72, [%r8+8];
	ld.shared.f32 	%f73, [%r58+128];
	fma.rn.f32 	%f74, %f72, %f73, %f71;
	ld.shared.f32 	%f75, [%r8+12];
	ld.shared.f32 	%f76, [%r58+192];
	fma.rn.f32 	%f77, %f75, %f76, %f74;
	ld.shared.f32 	%f78, [%r8+16];
	ld.shared.f32 	%f79, [%r58+256];
	fma.rn.f32 	%f80, %f78, %f79, %f77;
	ld.shared.f32 	%f81, [%r8+20];
	ld.shared.f32 	%f82, [%r58+320];
	fma.rn.f32 	%f83, %f81, %f82, %f80;
	ld.shared.f32 	%f84, [%r8+24];
	ld.shared.f32 	%f85, [%r58+384];
	fma.rn.f32 	%f86, %f84, %f85, %f83;
	ld.shared.f32 	%f87, [%r8+28];
	ld.shared.f32 	%f88, [%r58+448];
	fma.rn.f32 	%f89, %f87, %f88, %f86;
	ld.shared.f32 	%f90, [%r8+32];
	ld.shared.f32 	%f91, [%r58+512];
	fma.rn.f32 	%f92, %f90, %f91, %f89;
	ld.shared.f32 	%f93, [%r8+36];
	ld.shared.f32 	%f94, [%r58+576];
	fma.rn.f32 	%f95, %f93, %f94, %f92;
	ld.shared.f32 	%f96, [%r8+40];
	ld.shared.f32 	%f97, [%r58+640];
	fma.rn.f32 	%f98, %f96, %f97, %f95;
	ld.shared.f32 	%f99, [%r8+44];
	ld.shared.f32 	%f100, [%r58+704];
	fma.rn.f32 	%f101, %f99, %f100, %f98;
	ld.shared.f32 	%f102, [%r8+48];
	ld.shared.f32 	%f103, [%r58+768];
	fma.rn.f32 	%f104, %f102, %f103, %f101;
	ld.shared.f32 	%f105, [%r8+52];
	ld.shared.f32 	%f106, [%r58+832];
	fma.rn.f32 	%f107, %f105, %f106, %f104;
	ld.shared.f32 	%f108, [%r8+56];
	ld.shared.f32 	%f109, [%r58+896];
	fma.rn.f32 	%f110, %f108, %f109, %f107;
	ld.shared.f32 	%f111, [%r8+60];
	ld.shared.f32 	%f112, [%r58+960];
	fma.rn.f32 	%f113, %f111, %f112, %f110;
	bar.sync 	0;
	ld.global.f32 	%f114, [%rd6+128];
	st.shared.f32 	[%r53], %f114;
	mul.wide.u32 	%rd12, %r102, 4;
	add.s64 	%rd13, %rd7, %rd12;
	ld.global.f32 	%f115, [%rd13];
	st.shared.f32 	[%r57], %f115;
	bar.sync 	0;
	ld.shared.f32 	%f116, [%r8];
	ld.shared.f32 	%f117, [%r58];
	fma.rn.f32 	%f118, %f116, %f117, %f113;
	ld.shared.f32 	%f119, [%r8+4];
	ld.shared.f32 	%f120, [%r58+64];
	fma.rn.f32 	%f121, %f119, %f120, %f118;
	ld.shared.f32 	%f122, [%r8+8];
	ld.shared.f32 	%f123, [%r58+128];
	fma.rn.f32 	%f124, %f122, %f123, %f121;
	ld.shared.f32 	%f125, [%r8+12];
	ld.shared.f32 	%f126, [%r58+192];
	fma.rn.f32 	%f127, %f125, %f126, %f124;
	ld.shared.f32 	%f128, [%r8+16];
	ld.shared.f32 	%f129, [%r58+256];
	fma.rn.f32 	%f130, %f128, %f129, %f127;
	ld.shared.f32 	%f131, [%r8+20];
	ld.shared.f32 	%f132, [%r58+320];
	fma.rn.f32 	%f133, %f131, %f132, %f130;
	ld.shared.f32 	%f134, [%r8+24];
	ld.shared.f32 	%f135, [%r58+384];
	fma.rn.f32 	%f136, %f134, %f135, %f133;
	ld.shared.f32 	%f137, [%r8+28];
	ld.shared.f32 	%f138, [%r58+448];
	fma.rn.f32 	%f139, %f137, %f138, %f136;
	ld.shared.f32 	%f140, [%r8+32];
	ld.shared.f32 	%f141, [%r58+512];
	fma.rn.f32 	%f142, %f140, %f141, %f139;
	ld.shared.f32 	%f143, [%r8+36];
	ld.shared.f32 	%f144, [%r58+576];
	fma.rn.f32 	%f145, %f143, %f144, %f142;
	ld.shared.f32 	%f146, [%r8+40];
	ld.shared.f32 	%f147, [%r58+640];
	fma.rn.f32 	%f148, %f146, %f147, %f145;
	ld.shared.f32 	%f149, [%r8+44];
	ld.shared.f32 	%f150, [%r58+704];
	fma.rn.f32 	%f151, %f149, %f150, %f148;
	ld.shared.f32 	%f152, [%r8+48];
	ld.shared.f32 	%f153, [%r58+768];
	fma.rn.f32 	%f154, %f152, %f153, %f151;
	ld.shared.f32 	%f155, [%r8+52];
	ld.shared.f32 	%f156, [%r58+832];
	fma.rn.f32 	%f157, %f155, %f156, %f154;
	ld.shared.f32 	%f158, [%r8+56];
	ld.shared.f32 	%f159, [%r58+896];
	fma.rn.f32 	%f160, %f158, %f159, %f157;
	ld.shared.f32 	%f161, [%r8+60];
	ld.shared.f32 	%f162, [%r58+960];
	fma.rn.f32 	%f163, %f161, %f162, %f160;
	bar.sync 	0;
	ld.global.f32 	%f164, [%rd6+192];
	st.shared.f32 	[%r53], %f164;
	mul.wide.u32 	%rd14, %r103, 4;
	add.s64 	%rd15, %rd7, %rd14;
	ld.global.f32 	%f165, [%rd15];
	st.shared.f32 	[%r57], %f165;
	bar.sync 	0;
	ld.shared.f32 	%f166, [%r8];
	ld.shared.f32 	%f167, [%r58];
	fma.rn.f32 	%f168, %f166, %f167, %f163;
	ld.shared.f32 	%f169, [%r8+4];
	ld.shared.f32 	%f170, [%r58+64];
	fma.rn.f32 	%f171, %f169, %f170, %f168;
	ld.shared.f32 	%f172, [%r8+8];
	ld.shared.f32 	%f173, [%r58+128];
	fma.rn.f32 	%f174, %f172, %f173, %f171;
	ld.shared.f32 	%f175, [%r8+12];
	ld.shared.f32 	%f176, [%r58+192];
	fma.rn.f32 	%f177, %f175, %f176, %f174;
	ld.shared.f32 	%f178, [%r8+16];
	ld.shared.f32 	%f179, [%r58+256];
	fma.rn.f32 	%f180, %f178, %f179, %f177;
	ld.shared.f32 	%f181, [%r8+20];
	ld.shared.f32 	%f182, [%r58+320];
	fma.rn.f32 	%f183, %f181, %f182, %f180;
	ld.shared.f32 	%f184, [%r8+24];
	ld.shared.f32 	%f185, [%r58+384];
	fma.rn.f32 	%f186, %f184, %f185, %f183;
	ld.shared.f32 	%f187, [%r8+28];
	ld.shared.f32 	%f188, [%r58+448];
	fma.rn.f32 	%f189, %f187, %f188, %f186;
	ld.shared.f32 	%f190, [%r8+32];
	ld.shared.f32 	%f191, [%r58+512];
	fma.rn.f32 	%f192, %f190, %f191, %f189;
	ld.shared.f32 	%f193, [%r8+36];
	ld.shared.f32 	%f194, [%r58+576];
	fma.rn.f32 	%f195, %f193, %f194, %f192;
	ld.shared.f32 	%f196, [%r8+40];
	ld.shared.f32 	%f197, [%r58+640];
	fma.rn.f32 	%f198, %f196, %f197, %f195;
	ld.shared.f32 	%f199, [%r8+44];
	ld.shared.f32 	%f200, [%r58+704];
	fma.rn.f32 	%f201, %f199, %f200, %f198;
	ld.shared.f32 	%f202, [%r8+48];
	ld.shared.f32 	%f203, [%r58+768];
	fma.rn.f32 	%f204, %f202, %f203, %f201;
	ld.shared.f32 	%f205, [%r8+52];
	ld.shared.f32 	%f206, [%r58+832];
	fma.rn.f32 	%f207, %f205, %f206, %f204;
	ld.shared.f32 	%f208, [%r8+56];
	ld.shared.f32 	%f209, [%r58+896];
	fma.rn.f32 	%f210, %f208, %f209, %f207;
	ld.shared.f32 	%f211, [%r8+60];
	ld.shared.f32 	%f212, [%r58+960];
	fma.rn.f32 	%f367, %f211, %f212, %f210;
	bar.sync 	0;
	add.s32 	%r105, %r105, 4;
	add.s32 	%r104, %r104, 64;
	shl.b32 	%r59, %r32, 6;
	add.s32 	%r103, %r103, %r59;
	add.s32 	%r102, %r102, %r59;
	add.s32 	%r101, %r101, %r59;
	add.s32 	%r100, %r100, %r59;
	setp.ne.s32 	%p3, %r105, 0;
	@%p3 bra 	$L__BB0_3;
$L__BB0_4:
	and.b32  	%r28, %r6, 3;
	setp.eq.s32 	%p4, %r28, 0;
	@%p4 bra 	$L__BB0_9;
	setp.eq.s32 	%p5, %r28, 1;
	@%p5 bra 	$L__BB0_7;
	ld.param.u64 	%rd37, [_Z21matrix_multiplicationPfS_S_i_param_1];
	ld.param.u64 	%rd34, [_Z21matrix_multiplicationPfS_S_i_param_0];
	shl.b32 	%r60, %r107, 4;
	mad.lo.s32 	%r65, %r32, %r3, %r1;
	add.s32 	%r66, %r65, %r60;
	cvta.to.global.u64 	%rd16, %rd34;
	mul.wide.s32 	%rd17, %r66, 4;
	add.s64 	%rd18, %rd16, %rd17;
	ld.global.f32 	%f214, [%rd18];
	shl.b32 	%r67, %r1, 2;
	add.s32 	%r68, %r8, %r67;
	st.shared.f32 	[%r68], %f214;
	add.s32 	%r69, %r60, %r2;
	mad.lo.s32 	%r70, %r69, %r32, %r5;
	cvta.to.global.u64 	%rd19, %rd37;
	mul.wide.u32 	%rd20, %r70, 4;
	add.s64 	%rd21, %rd19, %rd20;
	ld.global.f32 	%f215, [%rd21];
	mov.u32 	%r72, _ZZ21matrix_multiplicationPfS_S_iE3Bds;
	add.s32 	%r73, %r72, %r40;
	add.s32 	%r74, %r73, %r67;
	st.shared.f32 	[%r74], %f215;
	bar.sync 	0;
	ld.shared.f32 	%f216, [%r8];
	mad.lo.s32 	%r75, %r2, -60, %r73;
	ld.shared.f32 	%f217, [%r75];
	fma.rn.f32 	%f218, %f216, %f217, %f367;
	ld.shared.f32 	%f219, [%r8+4];
	ld.shared.f32 	%f220, [%r75+64];
	fma.rn.f32 	%f221, %f219, %f220, %f218;
	ld.shared.f32 	%f222, [%r8+8];
	ld.shared.f32 	%f223, [%r75+128];
	fma.rn.f32 	%f224, %f222, %f223, %f221;
	ld.shared.f32 	%f225, [%r8+12];
	ld.shared.f32 	%f226, [%r75+192];
	fma.rn.f32 	%f227, %f225, %f226, %f224;
	ld.shared.f32 	%f228, [%r8+16];
	ld.shared.f32 	%f229, [%r75+256];
	fma.rn.f32 	%f230, %f228, %f229, %f227;
	ld.shared.f32 	%f231, [%r8+20];
	ld.shared.f32 	%f232, [%r75+320];
	fma.rn.f32 	%f233, %f231, %f232, %f230;
	ld.shared.f32 	%f234, [%r8+24];
	ld.shared.f32 	%f235, [%r75+384];
	fma.rn.f32 	%f236, %f234, %f235, %f233;
	ld.shared.f32 	%f237, [%r8+28];
	ld.shared.f32 	%f238, [%r75+448];
	fma.rn.f32 	%f239, %f237, %f238, %f236;
	ld.shared.f32 	%f240, [%r8+32];
	ld.shared.f32 	%f241, [%r75+512];
	fma.rn.f32 	%f242, %f240, %f241, %f239;
	ld.shared.f32 	%f243, [%r8+36];
	ld.shared.f32 	%f244, [%r75+576];
	fma.rn.f32 	%f245, %f243, %f244, %f242;
	ld.shared.f32 	%f246, [%r8+40];
	ld.shared.f32 	%f247, [%r75+640];
	fma.rn.f32 	%f248, %f246, %f247, %f245;
	ld.shared.f32 	%f249, [%r8+44];
	ld.shared.f32 	%f250, [%r75+704];
	fma.rn.f32 	%f251, %f249, %f250, %f248;
	ld.shared.f32 	%f252, [%r8+48];
	ld.shared.f32 	%f253, [%r75+768];
	fma.rn.f32 	%f254, %f252, %f253, %f251;
	ld.shared.f32 	%f255, [%r8+52];
	ld.shared.f32 	%f256, [%r75+832];
	fma.rn.f32 	%f257, %f255, %f256, %f254;
	ld.shared.f32 	%f258, [%r8+56];
	ld.shared.f32 	%f259, [%r75+896];
	fma.rn.f32 	%f260, %f258, %f259, %f257;
	ld.shared.f32 	%f261, [%r8+60];
	ld.shared.f32 	%f262, [%r75+960];
	fma.rn.f32 	%f263, %f261, %f262, %f260;
	bar.sync 	0;
	ld.global.f32 	%f264, [%rd18+64];
	st.shared.f32 	[%r68], %f264;
	add.s32 	%r76, %r69, 16;
	mad.lo.s32 	%r77, %r76, %r32, %r5;
	mul.wide.u32 	%rd22, %r77, 4;
	add.s64 	%rd23, %rd19, %rd22;
	ld.global.f32 	%f265, [%rd23];
	st.shared.f32 	[%r74], %f265;
	bar.sync 	0;
	ld.shared.f32 	%f266, [%r8];
	ld.shared.f32 	%f267, [%r75];
	fma.rn.f32 	%f268, %f266, %f267, %f263;
	ld.shared.f32 	%f269, [%r8+4];
	ld.shared.f32 	%f270, [%r75+64];
	fma.rn.f32 	%f271, %f269, %f270, %f268;
	ld.shared.f32 	%f272, [%r8+8];
	ld.shared.f32 	%f273, [%r75+128];
	fma.rn.f32 	%f274, %f272, %f273, %f271;
	ld.shared.f32 	%f275, [%r8+12];
	ld.shared.f32 	%f276, [%r75+192];
	fma.rn.f32 	%f277, %f275, %f276, %f274;
	ld.shared.f32 	%f278, [%r8+16];
	ld.shared.f32 	%f279, [%r75+256];
	fma.rn.f32 	%f280, %f278, %f279, %f277;
	ld.shared.f32 	%f281, [%r8+20];
	ld.shared.f32 	%f282, [%r75+320];
	fma.rn.f32 	%f283, %f281, %f282, %f280;
	ld.shared.f32 	%f284, [%r8+24];
	ld.shared.f32 	%f285, [%r75+384];
	fma.rn.f32 	%f286, %f284, %f285, %f283;
	ld.shared.f32 	%f287, [%r8+28];
	ld.shared.f32 	%f288, [%r75+448];
	fma.rn.f32 	%f289, %f287, %f288, %f286;
	ld.shared.f32 	%f290, [%r8+32];
	ld.shared.f32 	%f291, [%r75+512];
	fma.rn.f32 	%f292, %f290, %f291, %f289;
	ld.shared.f32 	%f293, [%r8+36];
	ld.shared.f32 	%f294, [%r75+576];
	fma.rn.f32 	%f295, %f293, %f294, %f292;
	ld.shared.f32 	%f296, [%r8+40];
	ld.shared.f32 	%f297, [%r75+640];
	fma.rn.f32 	%f298, %f296, %f297, %f295;
	ld.shared.f32 	%f299, [%r8+44];
	ld.shared.f32 	%f300, [%r75+704];
	fma.rn.f32 	%f301, %f299, %f300, %f298;
	ld.shared.f32 	%f302, [%r8+48];
	ld.shared.f32 	%f303, [%r75+768];
	fma.rn.f32 	%f304, %f302, %f303, %f301;
	ld.shared.f32 	%f305, [%r8+52];
	ld.shared.f32 	%f306, [%r75+832];
	fma.rn.f32 	%f307, %f305, %f306, %f304;
	ld.shared.f32 	%f308, [%r8+56];
	ld.shared.f32 	%f309, [%r75+896];
	fma.rn.f32 	%f310, %f308, %f309, %f307;
	ld.shared.f32 	%f311, [%r8+60];
	ld.shared.f32 	%f312, [%r75+960];
	fma.rn.f32 	%f367, %f311, %f312, %f310;
	bar.sync 	0;
	add.s32 	%r107, %r107, 2;
$L__BB0_7:
	and.b32  	%r78, %r6, 1;
	setp.eq.b32 	%p6, %r78, 1;
	not.pred 	%p7, %p6;
	@%p7 bra 	$L__BB0_9;
	ld.param.u64 	%rd38, [_Z21matrix_multiplicationPfS_S_i_param_1];
	ld.param.u64 	%rd35, [_Z21matrix_multiplicationPfS_S_i_param_0];
	shl.b32 	%r79, %r107, 4;
	mad.lo.s32 	%r84, %r32, %r3, %r1;
	add.s32 	%r85, %r84, %r79;
	cvta.to.global.u64 	%rd24, %rd35;
	mul.wide.s32 	%rd25, %r85, 4;
	add.s64 	%rd26, %rd24, %rd25;
	ld.global.f32 	%f313, [%rd26];
	shl.b32 	%r86, %r1, 2;
	add.s32 	%r87, %r8, %r86;
	st.shared.f32 	[%r87], %f313;
	add.s32 	%r88, %r79, %r2;
	mad.lo.s32 	%r89, %r88, %r32, %r5;
	cvta.to.global.u64 	%rd27, %rd38;
	mul.wide.u32 	%rd28, %r89, 4;
	add.s64 	%rd29, %rd27, %rd28;
	ld.global.f32 	%f314, [%rd29];
	mov.u32 	%r91, _ZZ21matrix_multiplicationPfS_S_iE3Bds;
	add.s32 	%r92, %r91, %r40;
	add.s32 	%r93, %r92, %r86;
	st.shared.f32 	[%r93], %f314;
	bar.sync 	0;
	ld.shared.f32 	%f315, [%r8];
	mad.lo.s32 	%r94, %r2, -60, %r92;
	ld.shared.f32 	%f316, [%r94];
	fma.rn.f32 	%f317, %f315, %f316, %f367;
	ld.shared.f32 	%f318, [%r8+4];
	ld.shared.f32 	%f319, [%r94+64];
	fma.rn.f32 	%f320, %f318, %f319, %f317;
	ld.shared.f32 	%f321, [%r8+8];
	ld.shared.f32 	%f322, [%r94+128];
	fma.rn.f32 	%f323, %f321, %f322, %f320;
	ld.shared.f32 	%f324, [%r8+12];
	ld.shared.f32 	%f325, [%r94+192];
	fma.rn.f32 	%f326, %f324, %f325, %f323;
	ld.shared.f32 	%f327, [%r8+16];
	ld.shared.f32 	%f328, [%r94+256];
	fma.rn.f32 	%f329, %f327, %f328, %f326;
	ld.shared.f32 	%f330, [%r8+20];
	ld.shared.f32 	%f331, [%r94+320];
	fma.rn.f32 	%f332, %f330, %f331, %f329;
	ld.shared.f32 	%f333, [%r8+24];
	ld.shared.f32 	%f334, [%r94+384];
	fma.rn.f32 	%f335, %f333, %f334, %f332;
	ld.shared.f32 	%f336, [%r8+28];
	ld.shared.f32 	%f337, [%r94+448];
	fma.rn.f32 	%f338, %f336, %f337, %f335;
	ld.shared.f32 	%f339, [%r8+32];
	ld.shared.f32 	%f340, [%r94+512];
	fma.rn.f32 	%f341, %f339, %f340, %f338;
	ld.shared.f32 	%f342, [%r8+36];
	ld.shared.f32 	%f343, [%r94+576];
	fma.rn.f32 	%f344, %f342, %f343, %f341;
	ld.shared.f32 	%f345, [%r8+40];
	ld.shared.f32 	%f346, [%r94+640];
	fma.rn.f32 	%f347, %f345, %f346, %f344;
	ld.shared.f32 	%f348, [%r8+44];
	ld.shared.f32 	%f349, [%r94+704];
	fma.rn.f32 	%f350, %f348, %f349, %f347;
	ld.shared.f32 	%f351, [%r8+48];
	ld.shared.f32 	%f352, [%r94+768];
	fma.rn.f32 	%f353, %f351, %f352, %f350;
	ld.shared.f32 	%f354, [%r8+52];
	ld.shared.f32 	%f355, [%r94+832];
	fma.rn.f32 	%f356, %f354, %f355, %f353;
	ld.shared.f32 	%f357, [%r8+56];
	ld.shared.f32 	%f358, [%r94+896];
	fma.rn.f32 	%f359, %f357, %f358, %f356;
	ld.shared.f32 	%f360, [%r8+60];
	ld.shared.f32 	%f361, [%r94+960];
	fma.rn.f32 	%f367, %f360, %f361, %f359;
	bar.sync 	0;
$L__BB0_9:
	max.s32 	%r98, %r3, %r5;
	setp.ge.s32 	%p8, %r98, %r32;
	@%p8 bra 	$L__BB0_11;
	ld.param.u64 	%rd39, [_Z21matrix_multiplicationPfS_S_i_param_2];
	mad.lo.s32 	%r99, %r32, %r3, %r5;
	cvta.to.global.u64 	%rd30, %rd39;
	mul.wide.u32 	%rd31, %r99, 4;
	add.s64 	%rd32, %rd30, %rd31;
	st.global.f32 	[%rd32], %f367;
$L__BB0_11:
	ret;

}


// ===== COMPILED SASS (sm_100) =====

	.target	sm_100

	.elftype	@"ET_EXEC"


//--------------------- .note.nv.tkinfo           --------------------------
	.section	.note.nv.tkinfo,"",@"SHT_NOTE"
	.sectionflags	@"SHF_NOTE_NV_TKINFO"
	.tkinfo
        /*0018*/ 	.word	0x00000002
        /*0030*/ 	.string	""
        /*0030*/ 	.string	"ptxas"
        /*0030*/ 	.string	"Cuda compilation tools, release 13.0, V13.0.88"
        /*0030*/ 	.string	"Build cuda_13.0.r13.0/compiler.36424714_0"
        /*0030*/ 	.string	"-arch sm_100 -m 64 "



//--------------------- .note.nv.cuinfo           --------------------------
	.section	.note.nv.cuinfo,"",@"SHT_NOTE"
	.sectionflags	@"SHF_NOTE_NV_CUINFO"
        /*0018*/ 	.short	0x0002
        /*001a*/ 	.short	0x0064
        /*001c*/ 	.short	0x0082
	.zero		2


//--------------------- .nv.info                  --------------------------
	.section	.nv.info,"",@"SHT_CUDA_INFO"
	.align	4


	//----- nvinfo : EIATTR_REGCOUNT
	.align		4
        /*0000*/ 	.byte	0x04, 0x2f
        /*0002*/ 	.short	(.L_1 - .L_0)
	.align		4
.L_0:
        /*0004*/ 	.word	index@(_Z21matrix_multiplicationPfS_S_i)
        /*0008*/ 	.word	0x00000028


	//----- nvinfo : EIATTR_FRAME_SIZE
	.align		4
.L_1:
        /*000c*/ 	.byte	0x04, 0x11
        /*000e*/ 	.short	(.L_3 - .L_2)
	.align		4
.L_2:
        /*0010*/ 	.word	index@(_Z21matrix_multiplicationPfS_S_i)
        /*0014*/ 	.word	0x00000000


	//----- nvinfo : EIATTR_MIN_STACK_SIZE
	.align		4
.L_3:
        /*0018*/ 	.byte	0x04, 0x12
        /*001a*/ 	.short	(.L_5 - .L_4)
	.align		4
.L_4:
        /*001c*/ 	.word	index@(_Z21matrix_multiplicationPfS_S_i)
        /*0020*/ 	.word	0x00000000
.L_5:


//--------------------- .nv.compat                --------------------------
	.section	.nv.compat,"",@"SHT_CUDA_COMPAT_INFO"
	.align	4
        /*0000*/ 	.byte	0x02, 0x09, 0x00, 0x00, 0x02, 0x02, 0x01, 0x00, 0x02, 0x05, 0x05, 0x00, 0x03, 0x07, 0x01, 0x01
        /*0010*/ 	.byte	0x02, 0x03, 0x00, 0x00, 0x02, 0x06, 0x01, 0x00, 0x04, 0x0b, 0x08, 0x00, 0x09, 0x00, 0x00, 0x00
        /*0020*/ 	.byte	0x00, 0x00, 0x00, 0x00


//--------------------- .nv.info._Z21matrix_multiplicationPfS_S_i --------------------------
	.section	.nv.info._Z21matrix_multiplicationPfS_S_i,"",@"SHT_CUDA_INFO"
	.sectionflags	@""
	.align	4


	//----- nvinfo : EIATTR_CUDA_API_VERSION
	.align		4
        /*0000*/ 	.byte	0x04, 0x37
        /*0002*/ 	.short	(.L_7 - .L_6)
.L_6:
        /*0004*/ 	.word	0x00000082


	//----- nvinfo : EIATTR_KPARAM_INFO
	.align		4
.L_7:
        /*0008*/ 	.byte	0x04, 0x17
        /*000a*/ 	.short	(.L_9 - .L_8)
.L_8:
        /*000c*/ 	.word	0x00000000
        /*0010*/ 	.short	0x0003
        /*0012*/ 	.short	0x0018
        /*0014*/ 	.byte	0x00, 0xf0, 0x11, 0x00


	//----- nvinfo : EIATTR_KPARAM_INFO
	.align		4
.L_9:
        /*0018*/ 	.byte	0x04, 0x17
        /*001a*/ 	.short	(.L_11 - .L_10)
.L_10:
        /*001c*/ 	.word	0x00000000
        /*0020*/ 	.short	0x0002
        /*0022*/ 	.short	0x0010
        /*0024*/ 	.byte	0x00, 0xf5, 0x21, 0x00


	//----- nvinfo : EIATTR_KPARAM_INFO
	.align		4
.L_11:
        /*0028*/ 	.byte	0x04, 0x17
        /*002a*/ 	.short	(.L_13 - .L_12)
.L_12:
        /*002c*/ 	.word	0x00000000
        /*0030*/ 	.short	0x0001
        /*0032*/ 	.short	0x0008
        /*0034*/ 	.byte	0x00, 0xf5, 0x21, 0x00


	//----- nvinfo : EIATTR_KPARAM_INFO
	.align		4
.L_13:
        /*0038*/ 	.byte	0x04, 0x17
        /*003a*/ 	.short	(.L_15 - .L_14)
.L_14:
        /*003c*/ 	.word	0x00000000
        /*0040*/ 	.short	0x0000
        /*0042*/ 	.short	0x0000
        /*0044*/ 	.byte	0x00, 0xf5, 0x21, 0x00


	//----- nvinfo : EIATTR_SPARSE_MMA_MASK
	.align		4
.L_15:
        /*0048*/ 	.byte	0x03, 0x50
        /*004a*/ 	.short	0x0000


	//----- nvinfo : EIATTR_MAXREG_COUNT
	.align		4
        /*004c*/ 	.byte	0x03, 0x1b
        /*004e*/ 	.short	0x00ff


	//----- nvinfo : EIATTR_NUM_BARRIERS
	.align		4
        /*0050*/ 	.byte	0x02, 0x4c
        /*0052*/ 	.byte	0x01
	.zero		1


	//----- nvinfo : EIATTR_MERCURY_ISA_VERSION
	.align		4
        /*0054*/ 	.byte	0x03, 0x5f
        /*0056*/ 	.short	0x0101


	//----- nvinfo : EIATTR_VRC_CTA_INIT_COUNT
	.align		4
        /*0058*/ 	.byte	0x02, 0x4a
	.zero		1
	.zero		1


	//----- nvinfo : EIATTR_EXIT_INSTR_OFFSETS
	.align		4
        /*005c*/ 	.byte	0x04, 0x1c
        /*005e*/ 	.short	(.L_17 - .L_16)


	//   ....[0]....
.L_16:
        /*0060*/ 	.word	0x000018a0


	//   ....[1]....
        /*0064*/ 	.word	0x000018f0


	//----- nvinfo : EIATTR_CBANK_PARAM_SIZE
	.align		4
.L_17:
        /*0068*/ 	.byte	0x03, 0x19
        /*006a*/ 	.short	0x001c


	//----- nvinfo : EIATTR_PARAM_CBANK
	.align		4
        /*006c*/ 	.byte	0x04, 0x0a
        /*006e*/ 	.short	(.L_19 - .L_18)
	.align		4
.L_18:
        /*0070*/ 	.word	index@(.nv.constant0._Z21matrix_multiplicationPfS_S_i)
        /*0074*/ 	.short	0x0380
        /*0076*/ 	.short	0x001c


	//----- nvinfo : EIATTR_SW_WAR
	.align		4
.L_19:
        /*0078*/ 	.byte	0x04, 0x36
        /*007a*/ 	.short	(.L_21 - .L_20)
.L_20:
        /*007c*/ 	.word	0x00000008
.L_21:


//--------------------- .nv.callgraph             --------------------------
	.section	.nv.callgraph,"",@"SHT_CUDA_CALLGRAPH"
	.align	4
	.sectionentsize	8
	.align		4
        /*0000*/ 	.word	0x00000000
	.align		4
        /*0004*/ 	.word	0xffffffff
	.align		4
        /*0008*/ 	.word	0x00000000
	.align		4
        /*000c*/ 	.word	0xfffffffe
	.align		4
        /*0010*/ 	.word	0x00000000
	.align		4
        /*0014*/ 	.word	0xfffffffd
	.align		4
        /*0018*/ 	.word	0x00000000
	.align		4
        /*001c*/ 	.word	0xfffffffc


//--------------------- .text._Z21matrix_multiplicationPfS_S_i --------------------------
	.section	.text._Z21matrix_multiplicationPfS_S_i,"ax",@progbits
	.align	128
        .global         _Z21matrix_multiplicationPfS_S_i
        .type           _Z21matrix_multiplicationPfS_S_i,@function
        .size           _Z21matrix_multiplicationPfS_S_i,(.L_x_5 - _Z21matrix_multiplicationPfS_S_i)
        .other          _Z21matrix_multiplicationPfS_S_i,@"STO_CUDA_ENTRY STV_DEFAULT"
_Z21matrix_multiplicationPfS_S_i:
.text._Z21matrix_multiplicationPfS_S_i:
[----:B------:R-:W-:Y:S08]  /*0000*/  LDC R1, c[0x0][0x37c] ;  /* 0x0000df00ff017b82 */ /* 0x000ff00000000800 */
[----:B------:R-:W0:Y:S01]  /*0010*/  LDC R5, c[0x0][0x398] ;  /* 0x0000e600ff057b82 */ /* 0x000e220000000800 */
[----:B------:R-:W1:Y:S01]  /*0020*/  S2R R4, SR_CTAID.Y ;  /* 0x0000000000047919 */ /* 0x000e620000002600 */
[----:B------:R-:W2:Y:S01]  /*0030*/  LDCU.64 UR8, c[0x0][0x358] ;  /* 0x00006b00ff0877ac */ /* 0x000ea20008000a00 */
[----:B------:R-:W-:Y:S01]  /*0040*/  HFMA2 R31, -RZ, RZ, 0, 0 ;  /* 0x00000000ff1f7431 */ /* 0x000fe200000001ff */
[----:B------:R-:W1:Y:S01]  /*0050*/  S2R R3, SR_TID.Y ;  /* 0x0000000000037919 */ /* 0x000e620000002200 */
[----:B------:R-:W3:Y:S01]  /*0060*/  S2R R9, SR_CTAID.X ;  /* 0x0000000000097919 */ /* 0x000ee20000002500 */
[----:B------:R-:W3:Y:S01]  /*0070*/  S2R R2, SR_TID.X ;  /* 0x0000000000027919 */ /* 0x000ee20000002100 */
[----:B0-----:R-:W-:-:S02]  /*0080*/  ISETP.GE.AND P0, PT, R5, 0x10, PT ;  /* 0x000000100500780c */ /* 0x001fc40003f06270 */
[----:B------:R-:W-:-:S04]  /*0090*/  SHF.R.S32.HI R0, RZ, 0x1f, R5 ;  /* 0x0000001fff007819 */ /* 0x000fc80000011405 */
[----:B------:R-:W-:Y:S02]  /*00a0*/  LEA.HI R0, R0, R5, RZ, 0x4 ;  /* 0x0000000500007211 */ /* 0x000fe400078f20ff */
[----:B-1----:R-:W-:Y:S02]  /*00b0*/  LEA R23, R4, R3, 0x4 ;  /* 0x0000000304177211 */ /* 0x002fe400078e20ff */
[----:B---3--:R-:W-:-:S03]  /*00c0*/  LEA R4, R9, R2, 0x4 ;  /* 0x0000000209047211 */ /* 0x008fc600078e20ff */
[----:B--2---:R-:W-:Y:S05]  /*00d0*/  @!P0 BRA `(.L_x_0) ;  /* 0x0000001400e88947 */ /* 0x004fea0003800000 */
[----:B------:R-:W0:Y:S01]  /*00e0*/  S2UR UR6, SR_CgaCtaId ;  /* 0x00000000000679c3 */ /* 0x000e220000008800 */
[----:B------:R-:W-:Y:S01]  /*00f0*/  SHF.R.S32.HI R29, RZ, 0x4, R0 ;  /* 0x00000004ff1d7819 */ /* 0x000fe20000011400 */
[----:B------:R-:W-:Y:S01]  /*0100*/  UMOV UR4, 0x400 ;  /* 0x0000040000047882 */ /* 0x000fe20000000000 */
[----:B------:R-:W-:Y:S01]  /*0110*/  IMAD R21, R23, R5, R2 ;  /* 0x0000000517157224 */ /* 0x000fe200078e0202 */
[----:B------:R-:W-:Y:S02]  /*0120*/  MOV R31, RZ ;  /* 0x000000ff001f7202 */ /* 0x000fe40000000f00 */
[----:B------:R-:W-:-:S04]  /*0130*/  IADD3 R0, PT, PT, R29, -0x1, RZ ;  /* 0xffffffff1d007810 */ /* 0x000fc80007ffe0ff */
[----:B------:R-:W-:Y:S02]  /*0140*/  ISETP.GE.U32.AND P0, PT, R0, 0x3, PT ;  /* 0x000000030000780c */ /* 0x000fe40003f06070 */
[----:B------:R-:W-:Y:S01]  /*0150*/  MOV R0, RZ ;  /* 0x000000ff00007202 */ /* 0x000fe20000000f00 */
[----:B0-----:R-:W-:-:S06]  /*0160*/  ULEA UR5, UR6, UR4, 0x18 ;  /* 0x0000000406057291 */ /* 0x001fcc000f8ec0ff */
[----:B------:R-:W-:-:S04]  /*0170*/  LEA R7, R3, UR5, 0x6 ;  /* 0x0000000503077c11 */ /* 0x000fc8000f8e30ff */
[----:B------:R-:W-:Y:S05]  /*0180*/  @!P0 BRA `(.L_x_1) ;  /* 0x0000000c00308947 */ /* 0x000fea0003800000 */
[C---:B------:R-:W-:Y:S01]  /*0190*/  IADD3 R6, PT, PT, R3.reuse, 0x20, RZ ;  /* 0x0000002003067810 */ /* 0x040fe20007ffe0ff */
[----:B------:R-:W-:Y:S01]  /*01a0*/  UIADD3 UR5, UPT, UPT, UR4, 0x400, URZ ;  /* 0x0000040004057890 */ /* 0x000fe2000fffe0ff */
[C---:B------:R-:W-:Y:S01]  /*01b0*/  IADD3 R0, PT, PT, R3.reuse, 0x30, RZ ;  /* 0x0000003003007810 */ /* 0x040fe20007ffe0ff */
[CCC-:B------:R-:W-:Y:S01]  /*01c0*/  IMAD R24, R3.reuse, R5.reuse, R2.reuse ;  /* 0x0000000503187224 */ /* 0x1c0fe200078e0202 */
[----:B------:R-:W-:Y:S01]  /*01d0*/  IADD3 R8, PT, PT, R3, 0x10, RZ ;  /* 0x0000001003087810 */ /* 0x000fe20007ffe0ff */
[-CC-:B------:R-:W-:Y:S01]  /*01e0*/  IMAD R6, R6, R5.reuse, R2.reuse ;  /* 0x0000000506067224 */ /* 0x180fe200078e0202 */
[----:B------:R-:W-:Y:S01]  /*01f0*/  ULEA UR5, UR6, UR5, 0x18 ;  /* 0x0000000506057291 */ /* 0x000fe2000f8ec0ff */
[-CC-:B------:R-:W-:Y:S02]  /*0200*/  IMAD R0, R0, R5.reuse, R2.reuse ;  /* 0x0000000500007224 */ /* 0x180fe400078e0202 */
[----:B------:R-:W-:Y:S02]  /*0210*/  HFMA2 R31, -RZ, RZ, 0, 0 ;  /* 0x00000000ff1f7431 */ /* 0x000fe400000001ff */
[----:B------:R-:W-:Y:S01]  /*0220*/  IMAD R8, R8, R5, R2 ;  /* 0x0000000508087224 */ /* 0x000fe200078e0202 */
[----:B------:R-:W-:-:S02]  /*0230*/  LEA R28, R9, R6, 0x4 ;  /* 0x00000006091c7211 */ /* 0x000fc400078e20ff */
[----:B------:R-:W-:Y:S02]  /*0240*/  LEA R30, R9, R0, 0x4 ;  /* 0x00000000091e7211 */ /* 0x000fe400078e20ff */
[----:B------:R-:W-:Y:S02]  /*0250*/  LEA R6, R3, UR5, 0x6 ;  /* 0x0000000503067c11 */ /* 0x000fe4000f8e30ff */
[----:B------:R-:W-:Y:S02]  /*0260*/  LOP3.LUT R0, R29, 0x7fffffc, RZ, 0xc0, !PT ;  /* 0x07fffffc1d007812 */ /* 0x000fe400078ec0ff */
[----:B------:R-:W-:Y:S01]  /*0270*/  LEA R20, R2, R6, 0x2 ;  /* 0x0000000602147211 */ /* 0x000fe200078e10ff */
[----:B------:R-:W-:Y:S01]  /*0280*/  IMAD R6, R3, -0x3c, R6 ;  /* 0xffffffc403067824 */ /* 0x000fe200078e0206 */
[C---:B------:R-:W-:Y:S02]  /*0290*/  LEA R24, R9.reuse, R24, 0x4 ;  /* 0x0000001809187211 */ /* 0x040fe400078e20ff */
[----:B------:R-:W-:-:S02]  /*02a0*/  LEA R26, R9, R8, 0x4 ;  /* 0x00000008091a7211 */ /* 0x000fc400078e20ff */
[----:B------:R-:W-:Y:S02]  /*02b0*/  MOV R27, R21 ;  /* 0x00000015001b7202 */ /* 0x000fe40000000f00 */
[----:B------:R-:W-:Y:S02]  /*02c0*/  LEA R22, R2, R7, 0x2 ;  /* 0x0000000702167211 */ /* 0x000fe400078e10ff */
[----:B------:R-:W-:-:S07]  /*02d0*/  IADD3 R25, PT, PT, -R0, RZ, RZ ;  /* 0x000000ff00197210 */ /* 0x000fce0007ffe1ff */
.L_x_2:
[----:B------:R-:W0:Y:S08]  /*02e0*/  LDC.64 R16, c[0x0][0x380] ;  /* 0x0000e000ff107b82 */ /* 0x000e300000000a00 */
[----:B------:R-:W1:Y:S01]  /*02f0*/  LDC.64 R18, c[0x0][0x388] ;  /* 0x0000e200ff127b82 */ /* 0x000e620000000a00 */
[----:B0-----:R-:W-:-:S05]  /*0300*/  IMAD.WIDE R16, R27, 0x4, R16 ;  /* 0x000000041b107825 */ /* 0x001fca00078e0210 */
[----:B------:R-:W2:Y:S01]  /*0310*/  LDG.E R11, desc[UR8][R16.64] ;  /* 0x00000008100b7981 */ /* 0x000ea2000c1e1900 */
[----:B-1----:R-:W-:-:S05]  /*0320*/  IMAD.WIDE.U32 R8, R24, 0x4, R18 ;  /* 0x0000000418087825 */ /* 0x002fca00078e0012 */
[----:B------:R-:W3:Y:S04]  /*0330*/  LDG.E R35, desc[UR8][R8.64] ;  /* 0x0000000808237981 */ /* 0x000ee8000c1e1900 */
[----:B--2---:R-:W-:Y:S04]  /*0340*/  STS [R22], R11 ;  /* 0x0000000b16007388 */ /* 0x004fe80000000800 */
[----:B---3--:R-:W-:Y:S01]  /*0350*/  STS [R20], R35 ;  /* 0x0000002314007388 */ /* 0x008fe20000000800 */
[----:B------:R-:W-:Y:S06]  /*0360*/  BAR.SYNC.DEFER_BLOCKING 0x0 ;  /* 0x0000000000007b1d */ /* 0x000fec0000010000 */
[----:B------:R-:W-:Y:S04]  /*0370*/  LDS R10, [R6] ;  /* 0x00000000060a7984 */ /* 0x000fe80000000800 */
[----:B------:R-:W0:Y:S04]  /*0380*/  LDS.128 R12, [R7] ;  /* 0x00000000070c7984 */ /* 0x000e280000000c00 */
[----:B------:R-:W1:Y:S04]  /*0390*/  LDS R37, [R6+0x40] ;  /* 0x0000400006257984 */ /* 0x000e680000000800 */
[----:B------:R-:W2:Y:S04]  /*03a0*/  LDS R33, [R6+0x80] ;  /* 0x0000800006217984 */ /* 0x000ea80000000800 */
[----:B------:R-:W-:Y:S01]  /*03b0*/  LDS R32, [R6+0x140] ;  /* 0x0001400006207984 */ /* 0x000fe20000000800 */
[----:B0-----:R-:W-:-:S03]  /*03c0*/  FFMA R10, R12, R10, R31 ;  /* 0x0000000a0c0a7223 */ /* 0x001fc6000000001f */
[----:B------:R-:W0:Y:S01]  /*03d0*/  LDS R12, [R6+0xc0] ;  /* 0x0000c000060c7984 */ /* 0x000e220000000800 */
[----:B-1----:R-:W-:-:S03]  /*03e0*/  FFMA R34, R37, R13, R10 ;  /* 0x0000000d25227223 */ /* 0x002fc6000000000a */
[----:B------:R-:W-:Y:S04]  /*03f0*/  LDS R13, [R6+0x100] ;  /* 0x00010000060d7984 */ /* 0x000fe80000000800 */
[----:B------:R-:W1:Y:S04]  /*0400*/  LDS.128 R8, [R7+0x10] ;  /* 0x0000100007087984 */ /* 0x000e680000000c00 */
[----:B------:R-:W3:Y:S01]  /*0410*/  LDS R31, [R6+0x180] ;  /* 0x00018000061f7984 */ /* 0x000ee20000000800 */
[----:B--2---:R-:W-:-:S03]  /*0420*/  FFMA R33, R33, R14, R34 ;  /* 0x0000000e21217223 */ /* 0x004fc60000000022 */
[----:B------:R-:W-:Y:S04]  /*0430*/  LDS R37, [R6+0x340] ;  /* 0x0003400006257984 */ /* 0x000fe80000000800 */
[----:B------:R-:W-:Y:S01]  /*0440*/  LDS R34, [R6+0x3c0] ;  /* 0x0003c00006227984 */ /* 0x000fe20000000800 */
[----:B0-----:R-:W-:-:S03]  /*0450*/  FFMA R15, R12, R15, R33 ;  /* 0x0000000f0c0f7223 */ /* 0x001fc60000000021 */
[----:B------:R-:W-:Y:S01]  /*0460*/  LDS R33, [R6+0x240] ;  /* 0x0002400006217984 */ /* 0x000fe20000000800 */
[----:B-1----:R-:W-:-:S03]  /*0470*/  FFMA R13, R8, R13, R15 ;  /* 0x0000000d080d7223 */ /* 0x002fc6000000000f */
[----:B------:R-:W0:Y:S01]  /*0480*/  LDS R8, [R6+0x1c0] ;  /* 0x0001c00006087984 */ /* 0x000e220000000800 */
[----:B------:R-:W-:-:S03]  /*0490*/  FFMA R32, R32, R9, R13 ;  /* 0x0000000920207223 */ /* 0x000fc6000000000d */
[----:B------:R-:W-:Y:S04]  /*04a0*/  LDS R9, [R6+0x200] ;  /* 0x0002000006097984 */ /* 0x000fe80000000800 */
[----:B------:R-:W1:Y:S01]  /*04b0*/  LDS.128 R12, [R7+0x20] ;  /* 0x00002000070c7984 */ /* 0x000e620000000c00 */
[----:B---3--:R-:W-:-:S03]  /*04c0*/  FFMA R31, R31, R10, R32 ;  /* 0x0000000a1f1f7223 */ /* 0x008fc60000000020 */
[----:B------:R-:W2:Y:S04]  /*04d0*/  LDS R32, [R6+0x280] ;  /* 0x0002800006207984 */ /* 0x000ea80000000800 */
[----:B------:R-:W3:Y:S01]  /*04e0*/  LDS R10, [R6+0x2c0] ;  /* 0x0002c000060a7984 */ /* 0x000ee20000000800 */
[----:B0-----:R-:W-:-:S03]  /*04f0*/  FFMA R11, R8, R11, R31 ;  /* 0x0000000b080b7223 */ /* 0x001fc6000000001f */
[----:B------:R-:W-:Y:S01]  /*0500*/  LDS R31, [R6+0x380] ;  /* 0x00038000061f7984 */ /* 0x000fe20000000800 */
[----:B-1----:R-:W-:-:S03]  /*0510*/  FFMA R12, R12, R9, R11 ;  /* 0x000000090c0c7223 */ /* 0x002fc6000000000b */
[----:B------:R-:W-:Y:S01]  /*0520*/  LDS R9, [R6+0x300] ;  /* 0x0003000006097984 */ /* 0x000fe20000000800 */
[----:B------:R-:W-:-:S04]  /*0530*/  FFMA R13, R33, R13, R12 ;  /* 0x0000000d210d7223 */ /* 0x000fc8000000000c */
[----:B--2---:R-:W-:-:S04]  /*0540*/  FFMA R13, R32, R14, R13 ;  /* 0x0000000e200d7223 */ /* 0x004fc8000000000d */
[----:B---3--:R-:W-:Y:S02]  /*0550*/  FFMA R11, R10, R15, R13 ;  /* 0x0000000f0a0b7223 */ /* 0x008fe4000000000d */
[----:B------:R-:W0:Y:S01]  /*0560*/  LDS.128 R12, [R7+0x30] ;  /* 0x00003000070c7984 */ /* 0x000e220000000c00 */
[----:B------:R-:W-:Y:S01]  /*0570*/  IMAD.WIDE.U32 R32, R26, 0x4, R18 ;  /* 0x000000041a207825 */ /* 0x000fe200078e0012 */
[----:B------:R-:W-:Y:S06]  /*0580*/  BAR.SYNC.DEFER_BLOCKING 0x0 ;  /* 0x0000000000007b1d */ /* 0x000fec0000010000 */
[----:B------:R-:W2:Y:S04]  /*0590*/  LDG.E R32, desc[UR8][R32.64] ;  /* 0x0000000820207981 */ /* 0x000ea8000c1e1900 */
[----:B------:R-:W3:Y:S01]  /*05a0*/  LDG.E R33, desc[UR8][R16.64+0x40] ;  /* 0x0000400810217981 */ /* 0x000ee2000c1e1900 */
[----:B0-----:R-:W-:-:S04]  /*05b0*/  FFMA R12, R12, R9, R11 ;  /* 0x000000090c0c7223 */ /* 0x001fc8000000000b */
[----:B------:R-:W-:-:S04]  /*05c0*/  FFMA R36, R37, R13, R12 ;  /* 0x0000000d25247223 */ /* 0x000fc8000000000c */
[----:B------:R-:W-:-:S04]  /*05d0*/  FFMA R31, R31, R14, R36 ;  /* 0x0000000e1f1f7223 */ /* 0x000fc80000000024 */
[----:B------:R-:W-:Y:S01]  /*05e0*/  FFMA R15, R34, R15, R31 ;  /* 0x0000000f220f7223 */ /* 0x000fe2000000001f */
[----:B---3--:R-:W-:Y:S04]  /*05f0*/  STS [R22], R33 ;  /* 0x0000002116007388 */ /* 0x008fe80000000800 */
[----:B--2---:R-:W-:Y:S01]  /*0600*/  STS [R20], R32 ;  /* 0x0000002014007388 */ /* 0x004fe20000000800 */
[----:B------:R-:W-:Y:S06]  /*0610*/  BAR.SYNC.DEFER_BLOCKING 0x0 ;  /* 0x0000000000007b1d */ /* 0x000fec0000010000 */
[----:B------:R-:W-:Y:S04]  /*0620*/  LDS R35, [R6] ;  /* 0x0000000006237984 */ /* 0x000fe80000000800 */
[----:B------:R-:W0:Y:S04]  /*0630*/  LDS.128 R8, [R7] ;  /* 0x0000000007087984 */ /* 0x000e280000000c00 */
[----:B------:R-:W1:Y:S04]  /*0640*/  LDS R12, [R6+0x40] ;  /* 0x00004000060c7984 */ /* 0x000e680000000800 */
[----:B------:R-:W2:Y:S04]  /*0650*/  LDS R31, [R6+0x80] ;  /* 0x00008000061f7984 */ /* 0x000ea80000000800 */
[----:B------:R-:W-:Y:S04]  /*0660*/  LDS R32, [R6+0x140] ;  /* 0x0001400006207984 */ /* 0x000fe80000000800 */
[----:B------:R-:W-:Y:S04]  /*0670*/  LDS R33, [R6+0x180] ;  /* 0x0001800006217984 */ /* 0x000fe80000000800 */
[----:B------:R-:W-:Y:S01]  /*0680*/  LDS R37, [R6+0x340] ;  /* 0x0003400006257984 */ /* 0x000fe20000000800 */
[----:B0-----:R-:W-:-:S03]  /*0690*/  FFMA R15, R8, R35, R15 ;  /* 0x00000023080f7223 */ /* 0x001fc6000000000f */
[----:B------:R-:W0:Y:S01]  /*06a0*/  LDS R8, [R6+0xc0] ;  /* 0x0000c00006087984 */ /* 0x000e220000000800 */
[----:B-1----:R-:W-:-:S03]  /*06b0*/  FFMA R34, R12, R9, R15 ;  /* 0x000000090c227223 */ /* 0x002fc6000000000f */
[----:B------:R-:W-:Y:S04]  /*06c0*/  LDS R9, [R6+0x100] ;  /* 0x0001000006097984 */ /* 0x000fe80000000800 */
[----:B------:R-:W1:Y:S01]  /*06d0*/  LDS.128 R12, [R7+0x10] ;  /* 0x00001000070c7984 */ /* 0x000e620000000c00 */
[----:B--2---:R-:W-:-:S03]  /*06e0*/  FFMA R31, R31, R10, R34 ;  /* 0x0000000a1f1f7223 */ /* 0x004fc60000000022 */
        /* <DEDUP_REMOVED lines=8> */
[----:B------:R-:W-:-:S03]  /*0770*/  FFMA R33, R33, R14, R32 ;  /* 0x0000000e21217223 */ /* 0x000fc60000000020 */
[----:B------:R-:W2:Y:S04]  /*0780*/  LDS R32, [R6+0x280] ;  /* 0x0002800006207984 */ /* 0x000ea80000000800 */
[----:B------:R-:W3:Y:S01]  /*0790*/  LDS R14, [R6+0x2c0] ;  /* 0x0002c000060e7984 */ /* 0x000ee20000000800 */
[----:B0-----:R-:W-:-:S04]  /*07a0*/  FFMA R15, R12, R15, R33 ;  /* 0x0000000f0c0f7223 */ /* 0x001fc80000000021 */
[----:B-1----:R-:W-:-:S04]  /*07b0*/  FFMA R8, R8, R13, R15 ;  /* 0x0000000d08087223 */ /* 0x002fc8000000000f */
[----:B------:R-:W-:Y:S02]  /*07c0*/  FFMA R9, R31, R9, R8 ;  /* 0x000000091f097223 */ /* 0x000fe40000000008 */
[----:B------:R-:W-:Y:S02]  /*07d0*/  LDS R31, [R6+0x380] ;  /* 0x00038000061f7984 */ /* 0x000fe40000000800 */
[----:B--2---:R-:W-:Y:S02]  /*07e0*/  FFMA R13, R32, R10, R9 ;  /* 0x0000000a200d7223 */ /* 0x004fe40000000009 */
[----:B------:R-:W-:Y:S02]  /*07f0*/  LDS R9, [R6+0x300] ;  /* 0x0003000006097984 */ /* 0x000fe40000000800 */
        /* <DEDUP_REMOVED lines=10> */
[----:B------:R-:W-:Y:S01]  /*08a0*/  IMAD.WIDE.U32 R18, R30, 0x4, R18 ;  /* 0x000000041e127825 */ /* 0x000fe200078e0012 */
[----:B---3--:R-:W-:Y:S04]  /*08b0*/  STS [R22], R33 ;  /* 0x0000002116007388 */ /* 0x008fe80000000800 */
[----:B--2---:R-:W-:Y:S01]  /*08c0*/  STS [R20], R32 ;  /* 0x0000002014007388 */ /* 0x004fe20000000800 */
[----:B------:R-:W-:Y:S06]  /*08d0*/  BAR.SYNC.DEFER_BLOCKING 0x0 ;  /* 0x0000000000007b1d */ /* 0x000fec0000010000 */
[----:B------:R-:W-:Y:S04]  /*08e0*/  LDS R35, [R6] ;  /* 0x0000000006237984 */ /* 0x000fe80000000800 */
[----:B------:R-:W0:Y:S04]  /*08f0*/  LDS.128 R8, [R7] ;  /* 0x0000000007087984 */ /* 0x000e280000000c00 */
[----:B------:R-:W1:Y:S04]  /*0900*/  LDS R12, [R6+0x40] ;  /* 0x00004000060c7984 */ /* 0x000e680000000800 */
[----:B------:R-:W2:Y:S04]  /*0910*/  LDS R31, [R6+0x80] ;  /* 0x00008000061f7984 */ /* 0x000ea80000000800 */
[----:B------:R-:W3:Y:S04]  /*0920*/  LDS R33, [R6+0xc0] ;  /* 0x0000c00006217984 */ /* 0x000ee80000000800 */
[----:B------:R-:W-:Y:S01]  /*0930*/  LDS R34, [R6+0x340] ;  /* 0x0003400006227984 */ /* 0x000fe20000000800 */
[----:B0-----:R-:W-:-:S03]  /*0940*/  FFMA R15, R8, R35, R15 ;  /* 0x00000023080f7223 */ /* 0x001fc6000000000f */
[----:B------:R-:W-:Y:S01]  /*0950*/  LDS R8, [R6+0x140] ;  /* 0x0001400006087984 */ /* 0x000fe20000000800 */
[----:B-1----:R-:W-:-:S03]  /*0960*/  FFMA R32, R12, R9, R15 ;  /* 0x000000090c207223 */ /* 0x002fc6000000000f */
[----:B------:R-:W-:Y:S04]  /*0970*/  LDS R9, [R6+0x100] ;  /* 0x0001000006097984 */ /* 0x000fe80000000800 */
[----:B------:R-:W0:Y:S01]  /*0980*/  LDS.128 R12, [R7+0x10] ;  /* 0x00001000070c7984 */ /* 0x000e220000000c00 */
[----:B--2---:R-:W-:-:S03]  /*0990*/  FFMA R10, R31, R10, R32 ;  /* 0x0000000a1f0a7223 */ /* 0x004fc60000000020 */
[----:B------:R-:W1:Y:S01]  /*09a0*/  LDS R31, [R6+0x180] ;  /* 0x00018000061f7984 */ /* 0x000e620000000800 */
[----:B---3--:R-:W-:-:S03]  /*09b0*/  FFMA R11, R33, R11, R10 ;  /* 0x0000000b210b7223 */ /* 0x008fc6000000000a */
[----:B------:R-:W-:Y:S04]  /*09c0*/  LDS R33, [R6+0x200] ;  /* 0x0002000006217984 */ /* 0x000fe80000000800 */
[----:B------:R-:W-:Y:S01]  /*09d0*/  LDS R35, [R6+0x240] ;  /* 0x0002400006237984 */ /* 0x000fe20000000800 */
[----:B0-----:R-:W-:-:S03]  /*09e0*/  FFMA R9, R12, R9, R11 ;  /* 0x000000090c097223 */ /* 0x001fc6000000000b */
[----:B------:R-:W0:Y:S01]  /*09f0*/  LDS R12, [R6+0x1c0] ;  /* 0x0001c000060c7984 */ /* 0x000e220000000800 */
[----:B------:R-:W-:-:S03]  /*0a00*/  FFMA R32, R8, R13, R9 ;  /* 0x0000000d08207223 */ /* 0x000fc60000000009 */
[----:B------:R-:W2:Y:S04]  /*0a10*/  LDS.128 R8, [R7+0x20] ;  /* 0x0000200007087984 */ /* 0x000ea80000000c00 */
[----:B------:R-:W3:Y:S01]  /*0a20*/  LDS R13, [R6+0x280] ;  /* 0x00028000060d7984 */ /* 0x000ee20000000800 */
[----:B-1----:R-:W-:-:S03]  /*0a30*/  FFMA R31, R31, R14, R32 ;  /* 0x0000000e1f1f7223 */ /* 0x002fc60000000020 */
[----:B------:R-:W-:Y:S01]  /*0a40*/  LDS R32, [R6+0x3c0] ;  /* 0x0003c00006207984 */ /* 0x000fe20000000800 */
[----:B0-----:R-:W-:-:S04]  /*0a50*/  FFMA R15, R12, R15, R31 ;  /* 0x0000000f0c0f7223 */ /* 0x001fc8000000001f */
[----:B--2---:R-:W-:Y:S02]  /*0a60*/  FFMA R8, R8, R33, R15 ;  /* 0x0000002108087223 */ /* 0x004fe4000000000f */
[----:B------:R-:W-:Y:S02]  /*0a70*/  LDS R33, [R6+0x380] ;  /* 0x0003800006217984 */ /* 0x000fe40000000800 */
[----:B------:R-:W-:Y:S02]  /*0a80*/  FFMA R12, R35, R9, R8 ;  /* 0x00000009230c7223 */ /* 0x000fe40000000008 */
[----:B------:R-:W0:Y:S02]  /*0a90*/  LDS R8, [R6+0x2c0] ;  /* 0x0002c00006087984 */ /* 0x000e240000000800 */
[----:B---3--:R-:W-:Y:S02]  /*0aa0*/  FFMA R9, R13, R10, R12 ;  /* 0x0000000a0d097223 */ /* 0x008fe4000000000c */
[----:B------:R-:W-:Y:S04]  /*0ab0*/  LDS R35, [R6+0x300] ;  /* 0x0003000006237984 */ /* 0x000fe80000000800 */
[----:B------:R-:W1:Y:S01]  /*0ac0*/  LDS.128 R12, [R7+0x30] ;  /* 0x00003000070c7984 */ /* 0x000e620000000c00 */
[----:B------:R-:W-:Y:S06]  /*0ad0*/  BAR.SYNC.DEFER_BLOCKING 0x0 ;  /* 0x0000000000007b1d */ /* 0x000fec0000010000 */
[----:B------:R0:W2:Y:S04]  /*0ae0*/  LDG.E R16, desc[UR8][R16.64+0xc0] ;  /* 0x0000c00810107981 */ /* 0x0000a8000c1e1900 */
[----:B------:R-:W3:Y:S01]  /*0af0*/  LDG.E R19, desc[UR8][R18.64] ;  /* 0x0000000812137981 */ /* 0x000ee2000c1e1900 */
[----:B0-----:R-:W-:-:S04]  /*0b00*/  FFMA R17, R8, R11, R9 ;  /* 0x0000000b08117223 */ /* 0x001fc80000000009 */
[----:B-1----:R-:W-:-:S04]  /*0b10*/  FFMA R35, R12, R35, R17 ;  /* 0x000000230c237223 */ /* 0x002fc80000000011 */
[----:B------:R-:W-:-:S04]  /*0b20*/  FFMA R34, R34, R13, R35 ;  /* 0x0000000d22227223 */ /* 0x000fc80000000023 */
[----:B------:R-:W-:-:S04]  /*0b30*/  FFMA R33, R33, R14, R34 ;  /* 0x0000000e21217223 */ /* 0x000fc80000000022 */
[----:B------:R-:W-:Y:S01]  /*0b40*/  FFMA R17, R32, R15, R33 ;  /* 0x0000000f20117223 */ /* 0x000fe20000000021 */
[----:B------:R-:W-:-:S04]  /*0b50*/  IADD3 R25, PT, PT, R25, 0x4, RZ ;  /* 0x0000000419197810 */ /* 0x000fc80007ffe0ff */
[----:B------:R-:W-:Y:S02]  /*0b60*/  ISETP.NE.AND P0, PT, R25, RZ, PT ;  /* 0x000000ff1900720c */ /* 0x000fe40003f05270 */
[----:B------:R-:W-:Y:S02]  /*0b70*/  IADD3 R27, PT, PT, R27, 0x40, RZ ;  /* 0x000000401b1b7810 */ /* 0x000fe40007ffe0ff */
[C---:B------:R-:W-:Y:S02]  /*0b80*/  LEA R30, R5.reuse, R30, 0x6 ;  /* 0x0000001e051e7211 */ /* 0x040fe400078e30ff */
[C---:B------:R-:W-:Y:S02]  /*0b90*/  LEA R28, R5.reuse, R28, 0x6 ;  /* 0x0000001c051c7211 */ /* 0x040fe400078e30ff */
[C---:B------:R-:W-:Y:S02]  /*0ba0*/  LEA R26, R5.reuse, R26, 0x6 ;  /* 0x0000001a051a7211 */ /* 0x040fe400078e30ff */
[----:B------:R-:W-:Y:S01]  /*0bb0*/  LEA R24, R5, R24, 0x6 ;  /* 0x0000001805187211 */ /* 0x000fe200078e30ff */
[----:B--2---:R-:W-:Y:S04]  /*0bc0*/  STS [R22], R16 ;  /* 0x0000001016007388 */ /* 0x004fe80000000800 */
[----:B---3--:R-:W-:Y:S01]  /*0bd0*/  STS [R20], R19 ;  /* 0x0000001314007388 */ /* 0x008fe20000000800 */
[----:B------:R-:W-:Y:S06]  /*0be0*/  BAR.SYNC.DEFER_BLOCKING 0x0 ;  /* 0x0000000000007b1d */ /* 0x000fec0000010000 */
[----:B------:R-:W-:Y:S04]  /*0bf0*/  LDS R31, [R6] ;  /* 0x00000000061f7984 */ /* 0x000fe80000000800 */
[----:B------:R-:W0:Y:S04]  /*0c00*/  LDS.128 R8, [R7] ;  /* 0x0000000007087984 */ /* 0x000e280000000c00 */
[----:B------:R-:W1:Y:S04]  /*0c10*/  LDS R36, [R6+0x40] ;  /* 0x0000400006247984 */ /* 0x000e680000000800 */
[----:B------:R-:W2:Y:S04]  /*0c20*/  LDS R37, [R6+0x80] ;  /* 0x0000800006257984 */ /* 0x000ea80000000800 */
[----:B------:R-:W3:Y:S04]  /*0c30*/  LDS R34, [R6+0xc0] ;  /* 0x0000c00006227984 */ /* 0x000ee80000000800 */
[----:B------:R-:W-:Y:S04]  /*0c40*/  LDS R33, [R6+0x100] ;  /* 0x0001000006217984 */ /* 0x000fe80000000800 */
[----:B------:R-:W4:Y:S04]  /*0c50*/  LDS.128 R12, [R7+0x10] ;  /* 0x00001000070c7984 */ /* 0x000f280000000c00 */
[----:B------:R-:W5:Y:S04]  /*0c60*/  LDS R32, [R6+0x140] ;  /* 0x0001400006207984 */ /* 0x000f680000000800 */
[----:B------:R-:W5:Y:S01]  /*0c70*/  LDS R35, [R6+0x180] ;  /* 0x0001800006237984 */ /* 0x000f620000000800 */
[----:B0-----:R-:W-:-:S03]  /*0c80*/  FFMA R17, R8, R31, R17 ;  /* 0x0000001f08117223 */ /* 0x001fc60000000011 */
[----:B------:R-:W0:Y:S01]  /*0c90*/  LDS R8, [R6+0x1c0] ;  /* 0x0001c00006087984 */ /* 0x000e220000000800 */
[----:B-1----:R-:W-:-:S03]  /*0ca0*/  FFMA R36, R36, R9, R17 ;  /* 0x0000000924247223 */ /* 0x002fc60000000011 */
[----:B------:R-:W-:Y:S04]  /*0cb0*/  LDS R31, [R6+0x200] ;  /* 0x00020000061f7984 */ /* 0x000fe80000000800 */
[----:B------:R-:W1:Y:S01]  /*0cc0*/  LDS.128 R16, [R7+0x20] ;  /* 0x0000200007107984 */ /* 0x000e620000000c00 */
[----:B--2---:R-:W-:-:S04]  /*0cd0*/  FFMA R37, R37, R10, R36 ;  /* 0x0000000a25257223 */ /* 0x004fc80000000024 */
[----:B---3--:R-:W-:-:S04]  /*0ce0*/  FFMA R11, R34, R11, R37 ;  /* 0x0000000b220b7223 */ /* 0x008fc80000000025 */
[----:B----4-:R-:W-:Y:S02]  /*0cf0*/  FFMA R11, R12, R33, R11 ;  /* 0x000000210c0b7223 */ /* 0x010fe4000000000b */
[----:B------:R-:W2:Y:S02]  /*0d00*/  LDS R12, [R6+0x240] ;  /* 0x00024000060c7984 */ /* 0x000ea40000000800 */
[----:B-----5:R-:W-:Y:S02]  /*0d10*/  FFMA R32, R32, R13, R11 ;  /* 0x0000000d20207223 */ /* 0x020fe4000000000b */
[----:B------:R-:W3:Y:S02]  /*0d20*/  LDS R13, [R6+0x280] ;  /* 0x00028000060d7984 */ /* 0x000ee40000000800 */
[----:B------:R-:W-:Y:S02]  /*0d30*/  FFMA R35, R35, R14, R32 ;  /* 0x0000000e23237223 */ /* 0x000fe40000000020 */
[----:B------:R-:W4:Y:S04]  /*0d40*/  LDS R14, [R6+0x2c0] ;  /* 0x0002c000060e7984 */ /* 0x000f280000000800 */
[----:B------:R-:W-:Y:S01]  /*0d50*/  LDS R32, [R6+0x340] ;  /* 0x0003400006207984 */ /* 0x000fe20000000800 */
[----:B0-----:R-:W-:-:S03]  /*0d60*/  FFMA R35, R8, R15, R35 ;  /* 0x0000000f08237223 */ /* 0x001fc60000000023 */
[----:B------:R-:W-:Y:S04]  /*0d70*/  LDS R15, [R6+0x300] ;  /* 0x00030000060f7984 */ /* 0x000fe80000000800 */
[----:B------:R-:W0:Y:S01]  /*0d80*/  LDS.128 R8, [R7+0x30] ;  /* 0x0000300007087984 */ /* 0x000e220000000c00 */
[----:B-1----:R-:W-:-:S03]  /*0d90*/  FFMA R35, R16, R31, R35 ;  /* 0x0000001f10237223 */ /* 0x002fc60000000023 */
[----:B------:R-:W1:Y:S04]  /*0da0*/  LDS R31, [R6+0x380] ;  /* 0x00038000061f7984 */ /* 0x000e680000000800 */
[----:B------:R-:W5:Y:S01]  /*0db0*/  LDS R16, [R6+0x3c0] ;  /* 0x0003c00006107984 */ /* 0x000f620000000800 */
[----:B--2---:R-:W-:-:S04]  /*0dc0*/  FFMA R12, R12, R17, R35 ;  /* 0x000000110c0c7223 */ /* 0x004fc80000000023 */
[----:B---3--:R-:W-:-:S04]  /*0dd0*/  FFMA R13, R13, R18, R12 ;  /* 0x000000120d0d7223 */ /* 0x008fc8000000000c */
[----:B----4-:R-:W-:-:S04]  /*0de0*/  FFMA R13, R14, R19, R13 ;  /* 0x000000130e0d7223 */ /* 0x010fc8000000000d */
[----:B0-----:R-:W-:-:S04]  /*0df0*/  FFMA R13, R8, R15, R13 ;  /* 0x0000000f080d7223 */ /* 0x001fc8000000000d */
[----:B------:R-:W-:-:S04]  /*0e00*/  FFMA R32, R32, R9, R13 ;  /* 0x0000000920207223 */ /* 0x000fc8000000000d */
[----:B-1----:R-:W-:-:S04]  /*0e10*/  FFMA R31, R31, R10, R32 ;  /* 0x0000000a1f1f7223 */ /* 0x002fc80000000020 */
[----:B-----5:R-:W-:Y:S01]  /*0e20*/  FFMA R31, R16, R11, R31 ;  /* 0x0000000b101f7223 */ /* 0x020fe2000000001f */
[----:B------:R-:W-:Y:S06]  /*0e30*/  BAR.SYNC.DEFER_BLOCKING 0x0 ;  /* 0x0000000000007b1d */ /* 0x000fec0000010000 */
[----:B------:R-:W-:Y:S05]  /*0e40*/  @P0 BRA `(.L_x_2) ;  /* 0xfffffff400240947 */ /* 0x000fea000383ffff */
.L_x_1:
[----:B------:R-:W-:-:S13]  /*0e50*/  LOP3.LUT P0, R6, R29, 0x3, RZ, 0xc0, !PT ;  /* 0x000000031d067812 */ /* 0x000fda000780c0ff */
[----:B------:R-:W-:Y:S05]  /*0e60*/  @!P0 BRA `(.L_x_0) ;  /* 0x0000000800848947 */ /* 0x000fea0003800000 */
[----:B------:R-:W-:Y:S02]  /*0e70*/  ISETP.NE.AND P0, PT, R6, 0x1, PT ;  /* 0x000000010600780c */ /* 0x000fe40003f05270 */
[----:B------:R-:W-:-:S04]  /*0e80*/  LOP3.LUT R29, R29, 0x1, RZ, 0xc0, !PT ;  /* 0x000000011d1d7812 */ /* 0x000fc800078ec0ff */
[----:B------:R-:W-:-:S07]  /*0e90*/  ISETP.NE.U32.AND P1, PT, R29, 0x1, PT ;  /* 0x000000011d00780c */ /* 0x000fce0003f25070 */
[----:B------:R-:W-:Y:S06]  /*0ea0*/  @!P0 BRA `(.L_x_3) ;  /* 0x0000000400948947 */ /* 0x000fec0003800000 */
[----:B------:R-:W0:Y:S01]  /*0eb0*/  LDC.64 R24, c[0x0][0x380] ;  /* 0x0000e000ff187b82 */ /* 0x000e220000000a00 */
[C---:B------:R-:W-:Y:S02]  /*0ec0*/  LEA R18, R0.reuse, R3, 0x4 ;  /* 0x0000000300127211 */ /* 0x040fe400078e20ff */
[----:B------:R-:W-:-:S03]  /*0ed0*/  LEA R9, R0, R21, 0x4 ;  /* 0x0000001500097211 */ /* 0x000fc600078e20ff */
[----:B------:R-:W-:Y:S02]  /*0ee0*/  IMAD R11, R18, R5, R4 ;  /* 0x00000005120b7224 */ /* 0x000fe400078e0204 */
[----:B------:R-:W1:Y:S01]  /*0ef0*/  LDC.64 R16, c[0x0][0x388] ;  /* 0x0000e200ff107b82 */ /* 0x000e620000000a00 */
[----:B0-----:R-:W-:-:S05]  /*0f00*/  IMAD.WIDE R24, R9, 0x4, R24 ;  /* 0x0000000409187825 */ /* 0x001fca00078e0218 */
[----:B------:R-:W2:Y:S01]  /*0f10*/  LDG.E R19, desc[UR8][R24.64] ;  /* 0x0000000818137981 */ /* 0x000ea2000c1e1900 */
[----:B-1----:R-:W-:-:S05]  /*0f20*/  IMAD.WIDE.U32 R8, R11, 0x4, R16 ;  /* 0x000000040b087825 */ /* 0x002fca00078e0010 */
[----:B------:R-:W3:Y:S01]  /*0f30*/  LDG.E R27, desc[UR8][R8.64] ;  /* 0x00000008081b7981 */ /* 0x000ee2000c1e1900 */
[----:B------:R-:W-:-:S04]  /*0f40*/  UIADD3 UR5, UPT, UPT, UR4, 0x400, URZ ;  /* 0x0000040004057890 */ /* 0x000fc8000fffe0ff */
[----:B------:R-:W-:Y:S01]  /*0f50*/  ULEA UR5, UR6, UR5, 0x18 ;  /* 0x0000000506057291 */ /* 0x000fe2000f8ec0ff */
[----:B------:R-:W-:-:S05]  /*0f60*/  LEA R28, R2, R7, 0x2 ;  /* 0x00000007021c7211 */ /* 0x000fca00078e10ff */
[----:B------:R-:W-:-:S04]  /*0f70*/  LEA R6, R3, UR5, 0x6 ;  /* 0x0000000503067c11 */ /* 0x000fc8000f8e30ff */
[----:B------:R-:W-:Y:S01]  /*0f80*/  LEA R30, R2, R6, 0x2 ;  /* 0x00000006021e7211 */ /* 0x000fe200078e10ff */
[----:B------:R-:W-:Y:S01]  /*0f90*/  IMAD R6, R3, -0x3c, R6 ;  /* 0xffffffc403067824 */ /* 0x000fe200078e0206 */
[----:B------:R-:W-:Y:S01]  /*0fa0*/  IADD3 R18, PT, PT, R18, 0x10, RZ ;  /* 0x0000001012127810 */ /* 0x000fe20007ffe0ff */
        /* <DEDUP_REMOVED lines=11> */
[----:B------:R-:W5:Y:S04]  /*1060*/  LDS R19, [R6+0x180] ;  /* 0x0001800006137984 */ /* 0x000f680000000800 */
[----:B------:R-:W5:Y:S04]  /*1070*/  LDS R20, [R6+0x1c0] ;  /* 0x0001c00006147984 */ /* 0x000f680000000800 */
[----:B------:R-:W-:Y:S01]  /*1080*/  LDS R35, [R6+0x280] ;  /* 0x0002800006237984 */ /* 0x000fe20000000800 */
[----:B0-----:R-:W-:-:S03]  /*1090*/  FFMA R8, R8, R26, R31 ;  /* 0x0000001a08087223 */ /* 0x001fc6000000001f */
[----:B------:R-:W-:Y:S01]  /*10a0*/  LDS R31, [R6+0x300] ;  /* 0x00030000061f7984 */ /* 0x000fe20000000800 */
[----:B-1----:R-:W-:-:S03]  /*10b0*/  FFMA R9, R29, R9, R8 ;  /* 0x000000091d097223 */ /* 0x002fc60000000008 */
[----:B------:R-:W-:Y:S01]  /*10c0*/  LDS R29, [R6+0x200] ;  /* 0x00020000061d7984 */ /* 0x000fe20000000800 */
[----:B--2---:R-:W-:-:S03]  /*10d0*/  FFMA R10, R32, R10, R9 ;  /* 0x0000000a200a7223 */ /* 0x004fc60000000009 */
[----:B------:R-:W-:Y:S01]  /*10e0*/  LDS R32, [R6+0x2c0] ;  /* 0x0002c00006207984 */ /* 0x000fe20000000800 */
[----:B---3--:R-:W-:-:S03]  /*10f0*/  FFMA R11, R33, R11, R10 ;  /* 0x0000000b210b7223 */ /* 0x008fc6000000000a */
[----:B------:R-:W-:Y:S04]  /*1100*/  LDS R33, [R6+0x380] ;  /* 0x0003800006217984 */ /* 0x000fe80000000800 */
[----:B------:R-:W-:Y:S01]  /*1110*/  LDS R26, [R6+0x3c0] ;  /* 0x0003c000061a7984 */ /* 0x000fe20000000800 */
[----:B----4-:R-:W-:-:S03]  /*1120*/  FFMA R11, R12, R34, R11 ;  /* 0x000000220c0b7223 */ /* 0x010fc6000000000b */
[----:B------:R-:W-:Y:S01]  /*1130*/  LDS R34, [R6+0x240] ;  /* 0x0002400006227984 */ /* 0x000fe20000000800 */
[----:B-----5:R-:W-:Y:S01]  /*1140*/  FFMA R22, R22, R13, R11 ;  /* 0x0000000d16167223 */ /* 0x020fe2000000000b */
[----:B------:R-:W-:Y:S02]  /*1150*/  IMAD R13, R18, R5, R4 ;  /* 0x00000005120d7224 */ /* 0x000fe400078e0204 */
[----:B------:R-:W0:Y:S01]  /*1160*/  LDS.128 R8, [R7+0x20] ;  /* 0x0000200007087984 */ /* 0x000e220000000c00 */
[----:B------:R-:W-:Y:S01]  /*1170*/  FFMA R19, R19, R14, R22 ;  /* 0x0000000e13137223 */ /* 0x000fe20000000016 */
[----:B------:R-:W-:Y:S02]  /*1180*/  IMAD.WIDE.U32 R12, R13, 0x4, R16 ;  /* 0x000000040d0c7825 */ /* 0x000fe400078e0010 */
[----:B------:R-:W-:Y:S02]  /*1190*/  LDS R22, [R6+0x340] ;  /* 0x0003400006167984 */ /* 0x000fe40000000800 */
[----:B------:R-:W-:-:S02]  /*11a0*/  FFMA R37, R20, R15, R19 ;  /* 0x0000000f14257223 */ /* 0x000fc40000000013 */
[----:B------:R-:W1:Y:S01]  /*11b0*/  LDS.128 R16, [R7+0x30] ;  /* 0x0000300007107984 */ /* 0x000e620000000c00 */
[----:B------:R-:W-:Y:S06]  /*11c0*/  BAR.SYNC.DEFER_BLOCKING 0x0 ;  /* 0x0000000000007b1d */ /* 0x000fec0000010000 */
[----:B------:R-:W2:Y:S04]  /*11d0*/  LDG.E R25, desc[UR8][R24.64+0x40] ;  /* 0x0000400818197981 */ /* 0x000ea8000c1e1900 */
[----:B------:R-:W3:Y:S01]  /*11e0*/  LDG.E R36, desc[UR8][R12.64] ;  /* 0x000000080c247981 */ /* 0x000ee2000c1e1900 */
[----:B0-----:R-:W-:-:S04]  /*11f0*/  FFMA R37, R8, R29, R37 ;  /* 0x0000001d08257223 */ /* 0x001fc80000000025 */
[----:B------:R-:W-:-:S04]  /*1200*/  FFMA R34, R34, R9, R37 ;  /* 0x0000000922227223 */ /* 0x000fc80000000025 */
[----:B------:R-:W-:-:S04]  /*1210*/  FFMA R35, R35, R10, R34 ;  /* 0x0000000a23237223 */ /* 0x000fc80000000022 */
[----:B------:R-:W-:-:S04]  /*1220*/  FFMA R35, R32, R11, R35 ;  /* 0x0000000b20237223 */ /* 0x000fc80000000023 */
[----:B-1----:R-:W-:-:S04]  /*1230*/  FFMA R31, R16, R31, R35 ;  /* 0x0000001f101f7223 */ /* 0x002fc80000000023 */
[----:B------:R-:W-:-:S04]  /*1240*/  FFMA R22, R22, R17, R31 ;  /* 0x0000001116167223 */ /* 0x000fc8000000001f */
[----:B------:R-:W-:-:S04]  /*1250*/  FFMA R33, R33, R18, R22 ;  /* 0x0000001221217223 */ /* 0x000fc80000000016 */
[----:B------:R-:W-:Y:S01]  /*1260*/  FFMA R35, R26, R19, R33 ;  /* 0x000000131a237223 */ /* 0x000fe20000000021 */
        /* <DEDUP_REMOVED lines=14> */
[----:B------:R-:W-:Y:S04]  /*1350*/  LDS R33, [R6+0x200] ;  /* 0x0002000006217984 */ /* 0x000fe80000000800 */
[----:B------:R-:W5:Y:S01]  /*1360*/  LDS.128 R16, [R7+0x20] ;  /* 0x0000200007107984 */ /* 0x000f620000000c00 */
[----:B0-----:R-:W-:-:S03]  /*1370*/  FFMA R27, R12, R27, R35 ;  /* 0x0000001b0c1b7223 */ /* 0x001fc60000000023 */
[----:B------:R-:W0:Y:S01]  /*1380*/  LDS R26, [R6+0x240] ;  /* 0x00024000061a7984 */ /* 0x000e220000000800 */
[----:B-1----:R-:W-:-:S03]  /*1390*/  FFMA R20, R20, R13, R27 ;  /* 0x0000000d14147223 */ /* 0x002fc6000000001b */
[----:B------:R-:W1:Y:S01]  /*13a0*/  LDS R27, [R6+0x280] ;  /* 0x00028000061b7984 */ /* 0x000e620000000800 */
[----:B--2---:R-:W-:-:S03]  /*13b0*/  FFMA R29, R29, R14, R20 ;  /* 0x0000000e1d1d7223 */ /* 0x004fc60000000014 */
[----:B------:R-:W2:Y:S01]  /*13c0*/  LDS R20, [R6+0x2c0] ;  /* 0x0002c00006147984 */ /* 0x000ea20000000800 */
[----:B---3--:R-:W-:-:S03]  /*13d0*/  FFMA R35, R24, R15, R29 ;  /* 0x0000000f18237223 */ /* 0x008fc6000000001d */
[----:B------:R-:W-:Y:S04]  /*13e0*/  LDS R29, [R6+0x300] ;  /* 0x00030000061d7984 */ /* 0x000fe80000000800 */
[----:B------:R-:W3:Y:S01]  /*13f0*/  LDS.128 R12, [R7+0x30] ;  /* 0x00003000070c7984 */ /* 0x000ee20000000c00 */
[----:B----4-:R-:W-:-:S03]  /*1400*/  FFMA R35, R8, R25, R35 ;  /* 0x0000001908237223 */ /* 0x010fc60000000023 */
[----:B------:R-:W4:Y:S04]  /*1410*/  LDS R24, [R6+0x340] ;  /* 0x0003400006187984 */ /* 0x000f280000000800 */
[----:B------:R-:W4:Y:S01]  /*1420*/  LDS R25, [R6+0x380] ;  /* 0x0003800006197984 */ /* 0x000f220000000800 */
[----:B-----5:R-:W-:-:S03]  /*1430*/  FFMA R28, R28, R9, R35 ;  /* 0x000000091c1c7223 */ /* 0x020fc60000000023 */
[----:B------:R-:W5:Y:S01]  /*1440*/  LDS R8, [R6+0x3c0] ;  /* 0x0003c00006087984 */ /* 0x000f620000000800 */
[----:B------:R-:W-:-:S04]  /*1450*/  FFMA R31, R31, R10, R28 ;  /* 0x0000000a1f1f7223 */ /* 0x000fc8000000001c */
[----:B------:R-:W-:-:S04]  /*1460*/  FFMA R11, R22, R11, R31 ;  /* 0x0000000b160b7223 */ /* 0x000fc8000000001f */
[----:B------:R-:W-:-:S04]  /*1470*/  FFMA R11, R16, R33, R11 ;  /* 0x00000021100b7223 */ /* 0x000fc8000000000b */
[----:B0-----:R-:W-:-:S04]  /*1480*/  FFMA R26, R26, R17, R11 ;  /* 0x000000111a1a7223 */ /* 0x001fc8000000000b */
[----:B-1----:R-:W-:-:S04]  /*1490*/  FFMA R27, R27, R18, R26 ;  /* 0x000000121b1b7223 */ /* 0x002fc8000000001a */
[----:B--2---:R-:W-:-:S04]  /*14a0*/  FFMA R19, R20, R19, R27 ;  /* 0x0000001314137223 */ /* 0x004fc8000000001b */
[----:B---3--:R-:W-:-:S04]  /*14b0*/  FFMA R19, R12, R29, R19 ;  /* 0x0000001d0c137223 */ /* 0x008fc80000000013 */
[----:B----4-:R-:W-:-:S04]  /*14c0*/  FFMA R24, R24, R13, R19 ;  /* 0x0000000d18187223 */ /* 0x010fc80000000013 */
[----:B------:R-:W-:-:S04]  /*14d0*/  FFMA R25, R25, R14, R24 ;  /* 0x0000000e19197223 */ /* 0x000fc80000000018 */
[----:B-----5:R-:W-:Y:S01]  /*14e0*/  FFMA R31, R8, R15, R25 ;  /* 0x0000000f081f7223 */ /* 0x020fe20000000019 */
[----:B------:R-:W-:Y:S06]  /*14f0*/  BAR.SYNC.DEFER_BLOCKING 0x0 ;  /* 0x0000000000007b1d */ /* 0x000fec0000010000 */
.L_x_3:
[----:B------:R-:W-:Y:S05]  /*1500*/  @P1 BRA `(.L_x_0) ;  /* 0x0000000000dc1947 */ /* 0x000fea0003800000 */
        /* <DEDUP_REMOVED lines=40> */
[----:B------:R-:W4:Y:S01]  /*1790*/  LDS R10, [R3+0x340] ;  /* 0x00034000030a7984 */ /* 0x000f220000000800 */
[----:B-----5:R-:W-:-:S03]  /*17a0*/  FFMA R0, R0, R17, R11 ;  /* 0x0000001100007223 */ /* 0x020fc6000000000b */
[----:B------:R-:W5:Y:S04]  /*17b0*/  LDS R16, [R3+0x380] ;  /* 0x0003800003107984 */ /* 0x000f680000000800 */
        /* <DEDUP_REMOVED lines=9> */
[----:B-----5:R-:W-:-:S04]  /*1850*/  FFMA R16, R16, R30, R9 ;  /* 0x0000001e10107223 */ /* 0x020fc80000000009 */
[----:B------:R-:W-:Y:S01]  /*1860*/  FFMA R31, R11, R31, R16 ;  /* 0x0000001f0b1f7223 */ /* 0x000fe20000000010 */
[----:B------:R-:W-:Y:S06]  /*1870*/  BAR.SYNC.DEFER_BLOCKING 0x0 ;  /* 0x0000000000007b1d */ /* 0x000fec0000010000 */
.L_x_0:
[----:B------:R-:W-:-:S04]  /*1880*/  VIMNMX R0, PT, PT, R23, R4, !PT ;  /* 0x0000000417007248 */ /* 0x000fc80007fe0100 */
[----:B------:R-:W-:-:S13]  /*1890*/  ISETP.GE.AND P0, PT, R0, R5, PT ;  /* 0x000000050000720c */ /* 0x000fda0003f06270 */
[----:B------:R-:W-:Y:S05]  /*18a0*/  @P0 EXIT ;  /* 0x000000000000094d */ /* 0x000fea0003800000 */
[----:B------:R-:W0:Y:S01]  /*18b0*/  LDC.64 R2, c[0x0][0x390] ;  /* 0x0000e400ff027b82 */ /* 0x000e220000000a00 */
[----:B------:R-:W-:-:S04]  /*18c0*/  IMAD R5, R23, R5, R4 ;  /* 0x0000000517057224 */ /* 0x000fc800078e0204 */
[----:B0-----:R-:W-:-:S05]  /*18d0*/  IMAD.WIDE.U32 R2, R5, 0x4, R2 ;  /* 0x0000000405027825 */ /* 0x001fca00078e0002 */
[----:B------:R-:W-:Y:S01]  /*18e0*/  STG.E desc[UR8][R2.64], R31 ;  /* 0x0000001f02007986 */ /* 0x000fe2000c101908 */
[----:B------:R-:W-:Y:S05]  /*18f0*/  EXIT ;  /* 0x000000000000794d */ /* 0x000fea0003800000 */
.L_x_4:
[----:B------:R-:W-:-:S00]  /*1900*/  BRA `(.L_x_4) ;  /* 0xfffffffc00fc7947 */ /* 0x000fc0000383ffff */
[----:B------:R-:W-:-:S00]  /*1910*/  NOP ;  /* 0x0000000000007918 */ /* 0x000fc00000000000 */
        /* <DEDUP_REMOVED lines=14> */
.L_x_5:


//--------------------- .nv.shared._Z21matrix_multiplicationPfS_S_i --------------------------
	.section	.nv.shared._Z21matrix_multiplicationPfS_S_i,"aw",@nobits
	.sectionflags	@""
	.align	4
.nv.shared._Z21matrix_multiplicationPfS_S_i:
	.zero		3072


//--------------------- .nv.shared.reserved.0     --------------------------
	.section	.nv.shared.reserved.0,"aw",@nobits
	.weak		__nv_reservedSMEM_offset_0_alias
	.size		__nv_reservedSMEM_offset_0_alias, 0, 64
	.other		__nv_reservedSMEM_offset_0_alias,@"STO_CUDA_RESERVED_SHARED STV_DEFAULT"
__nv_reservedSMEM_offset_0_alias:
	.zero		0
	.zero		64


//--------------------- .nv.constant0._Z21matrix_multiplicationPfS_S_i --------------------------
	.section	.nv.constant0._Z21matrix_multiplicationPfS_S_i,"a",@progbits
	.sectionflags	@""
	.align	4
.nv.constant0._Z21matrix_multiplicationPfS_S_i:
	.zero		924


//--------------------- SYMBOLS --------------------------

	.type		.nv.reservedSmem.offset0,@object
	.size		.nv.reservedSmem.offset0,0x4
	.type		.nv.reservedSmem.cap,@object
	.size		.nv.reservedSmem.cap,0x4
